//
// Generated by NVIDIA NVVM Compiler
//
// Compiler Build ID: CL-36424714
// Cuda compilation tools, release 13.0, V13.0.88
// Based on NVVM 20.0.0
//

.version 9.0
.target sm_100
.address_size 64

	// .globl	_Z9gpu_saxpyfPfS_

.visible .entry _Z9gpu_saxpyfPfS_(
	.param .f32 _Z9gpu_saxpyfPfS__param_0,
	.param .u64 .ptr .align 1 _Z9gpu_saxpyfPfS__param_1,
	.param .u64 .ptr .align 1 _Z9gpu_saxpyfPfS__param_2
)
{
	.reg .pred 	%p<2>;
	.reg .b32 	%r<5>;
	.reg .b32 	%f<5>;
	.reg .b64 	%rd<8>;

	ld.param.f32 	%f1, [_Z9gpu_saxpyfPfS__param_0];
	ld.param.u64 	%rd1, [_Z9gpu_saxpyfPfS__param_1];
	ld.param.u64 	%rd2, [_Z9gpu_saxpyfPfS__param_2];
	mov.u32 	%r2, %ctaid.x;
	mov.u32 	%r3, %ntid.x;
	mov.u32 	%r4, %tid.x;
	mad.lo.s32 	%r1, %r2, %r3, %r4;
	setp.gt.s32 	%p1, %r1, 9999999;
	@%p1 bra 	$L__BB0_2;
	cvta.to.global.u64 	%rd3, %rd1;
	cvta.to.global.u64 	%rd4, %rd2;
	mul.wide.s32 	%rd5, %r1, 4;
	add.s64 	%rd6, %rd3, %rd5;
	ld.global.f32 	%f2, [%rd6];
	add.s64 	%rd7, %rd4, %rd5;
	ld.global.f32 	%f3, [%rd7];
	fma.rn.f32 	%f4, %f1, %f2, %f3;
	st.global.f32 	[%rd7], %f4;
$L__BB0_2:
	ret;

}


// ===== COMPILED SASS (sm_100) =====

	.target	sm_100

	.elftype	@"ET_EXEC"


//--------------------- .note.nv.tkinfo           --------------------------
	.section	.note.nv.tkinfo,"",@"SHT_NOTE"
	.sectionflags	@"SHF_NOTE_NV_TKINFO"
	.tkinfo
        /*0018*/ 	.word	0x00000002
        /*0030*/ 	.string	""
        /*0030*/ 	.string	"ptxas"
        /*0030*/ 	.string	"Cuda compilation tools, release 13.0, V13.0.88"
        /*0030*/ 	.string	"Build cuda_13.0.r13.0/compiler.36424714_0"
        /*0030*/ 	.string	"-arch sm_100 -m 64 "



//--------------------- .note.nv.cuinfo           --------------------------
	.section	.note.nv.cuinfo,"",@"SHT_NOTE"
	.sectionflags	@"SHF_NOTE_NV_CUINFO"
        /*0018*/ 	.short	0x0002
        /*001a*/ 	.short	0x0064
        /*001c*/ 	.short	0x0082
	.zero		2


//--------------------- .nv.info                  --------------------------
	.section	.nv.info,"",@"SHT_CUDA_INFO"
	.align	4


	//----- nvinfo : EIATTR_REGCOUNT
	.align		4
        /*0000*/ 	.byte	0x04, 0x2f
        /*0002*/ 	.short	(.L_1 - .L_0)
	.align		4
.L_0:
        /*0004*/ 	.word	index@(_Z9gpu_saxpyfPfS_)
        /*0008*/ 	.word	0x0000000a


	//----- nvinfo : EIATTR_FRAME_SIZE
	.align		4
.L_1:
        /*000c*/ 	.byte	0x04, 0x11
        /*000e*/ 	.short	(.L_3 - .L_2)
	.align		4
.L_2:
        /*0010*/ 	.word	index@(_Z9gpu_saxpyfPfS_)
        /*0014*/ 	.word	0x00000000


	//----- nvinfo : EIATTR_MIN_STACK_SIZE
	.align		4
.L_3:
        /*0018*/ 	.byte	0x04, 0x12
        /*001a*/ 	.short	(.L_5 - .L_4)
	.align		4
.L_4:
        /*001c*/ 	.word	index@(_Z9gpu_saxpyfPfS_)
        /*0020*/ 	.word	0x00000000
.L_5:


//--------------------- .nv.compat                --------------------------
	.section	.nv.compat,"",@"SHT_CUDA_COMPAT_INFO"
	.align	4
        /*0000*/ 	.byte	0x02, 0x09, 0x00, 0x00, 0x02, 0x02, 0x01, 0x00, 0x02, 0x05, 0x05, 0x00, 0x03, 0x07, 0x01, 0x01
        /*0010*/ 	.byte	0x02, 0x03, 0x00, 0x00, 0x02, 0x06, 0x01, 0x00, 0x04, 0x0b, 0x08, 0x00, 0x09, 0x00, 0x00, 0x00
        /*0020*/ 	.byte	0x00, 0x00, 0x00, 0x00


//--------------------- .nv.info._Z9gpu_saxpyfPfS_ --------------------------
	.section	.nv.info._Z9gpu_saxpyfPfS_,"",@"SHT_CUDA_INFO"
	.sectionflags	@""
	.align	4


	//----- nvinfo : EIATTR_CUDA_API_VERSION
	.align		4
        /*0000*/ 	.byte	0x04, 0x37
        /*0002*/ 	.short	(.L_7 - .L_6)
.L_6:
        /*0004*/ 	.word	0x00000082


	//----- nvinfo : EIATTR_KPARAM_INFO
	.align		4
.L_7:
        /*0008*/ 	.byte	0x04, 0x17
        /*000a*/ 	.short	(.L_9 - .L_8)
.L_8:
        /*000c*/ 	.word	0x00000000
        /*0010*/ 	.short	0x0002
        /*0012*/ 	.short	0x0010
        /*0014*/ 	.byte	0x00, 0xf5, 0x21, 0x00


	//----- nvinfo : EIATTR_KPARAM_INFO
	.align		4
.L_9:
        /*0018*/ 	.byte	0x04, 0x17
        /*001a*/ 	.short	(.L_11 - .L_10)
.L_10:
        /*001c*/ 	.word	0x00000000
        /*0020*/ 	.short	0x0001
        /*0022*/ 	.short	0x0008
        /*0024*/ 	.byte	0x00, 0xf5, 0x21, 0x00


	//----- nvinfo : EIATTR_KPARAM_INFO
	.align		4
.L_11:
        /*0028*/ 	.byte	0x04, 0x17
        /*002a*/ 	.short	(.L_13 - .L_12)
.L_12:
        /*002c*/ 	.word	0x00000000
        /*0030*/ 	.short	0x0000
        /*0032*/ 	.short	0x0000
        /*0034*/ 	.byte	0x00, 0xf0, 0x11, 0x00


	//----- nvinfo : EIATTR_SPARSE_MMA_MASK
	.align		4
.L_13:
        /*0038*/ 	.byte	0x03, 0x50
        /*003a*/ 	.short	0x0000


	//----- nvinfo : EIATTR_MAXREG_COUNT
	.align		4
        /*003c*/ 	.byte	0x03, 0x1b
        /*003e*/ 	.short	0x00ff


	//----- nvinfo : EIATTR_MERCURY_ISA_VERSION
	.align		4
        /*0040*/ 	.byte	0x03, 0x5f
        /*0042*/ 	.short	0x0101


	//----- nvinfo : EIATTR_VRC_CTA_INIT_COUNT
	.align		4
        /*0044*/ 	.byte	0x02, 0x4a
	.zero		1
	.zero		1


	//----- nvinfo : EIATTR_EXIT_INSTR_OFFSETS
	.align		4
        /*0048*/ 	.byte	0x04, 0x1c
        /*004a*/ 	.short	(.L_15 - .L_14)


	//   ....[0]....
.L_14:
        /*004c*/ 	.word	0x00000060


	//   ....[1]....
        /*0050*/ 	.word	0x00000110


	//----- nvinfo : EIATTR_CBANK_PARAM_SIZE
	.align		4
.L_15:
        /*0054*/ 	.byte	0x03, 0x19
        /*0056*/ 	.short	0x0018


	//----- nvinfo : EIATTR_PARAM_CBANK
	.align		4
        /*0058*/ 	.byte	0x04, 0x0a
        /*005a*/ 	.short	(.L_17 - .L_16)
	.align		4
.L_16:
        /*005c*/ 	.word	index@(.nv.constant0._Z9gpu_saxpyfPfS_)
        /*0060*/ 	.short	0x0380
        /*0062*/ 	.short	0x0018


	//----- nvinfo : EIATTR_SW_WAR
	.align		4
.L_17:
        /*0064*/ 	.byte	0x04, 0x36
        /*0066*/ 	.short	(.L_19 - .L_18)
.L_18:
        /*0068*/ 	.word	0x00000008
.L_19:


//--------------------- .nv.callgraph             --------------------------
	.section	.nv.callgraph,"",@"SHT_CUDA_CALLGRAPH"
	.align	4
	.sectionentsize	8
	.align		4
        /*0000*/ 	.word	0x00000000
	.align		4
        /*0004*/ 	.word	0xffffffff
	.align		4
        /*0008*/ 	.word	0x00000000
	.align		4
        /*000c*/ 	.word	0xfffffffe
	.align		4
        /*0010*/ 	.word	0x00000000
	.align		4
        /*0014*/ 	.word	0xfffffffd
	.align		4
        /*0018*/ 	.word	0x00000000
	.align		4
        /*001c*/ 	.word	0xfffffffc


//--------------------- .text._Z9gpu_saxpyfPfS_   --------------------------
	.section	.text._Z9gpu_saxpyfPfS_,"ax",@progbits
	.align	128
        .global         _Z9gpu_saxpyfPfS_
        .type           _Z9gpu_saxpyfPfS_,@function
        .size           _Z9gpu_saxpyfPfS_,(.L_x_1 - _Z9gpu_saxpyfPfS_)
        .other          _Z9gpu_saxpyfPfS_,@"STO_CUDA_ENTRY STV_DEFAULT"
_Z9gpu_saxpyfPfS_:
.text._Z9gpu_saxpyfPfS_:
[----:B------:R-:W-:Y:S01]  /*0000*/  LDC R1, c[0x0][0x37c] ;  /* 0x0000df00ff017b82 */ /* 0x000fe20000000800 */
[----:B------:R-:W0:Y:S07]  /*0010*/  S2R R0, SR_TID.X ;  /* 0x0000000000007919 */ /* 0x000e2e0000002100 */
[----:B------:R-:W0:Y:S08]  /*0020*/  S2UR UR4, SR_CTAID.X ;  /* 0x00000000000479c3 */ /* 0x000e300000002500 */
[----:B------:R-:W0:Y:S02]  /*0030*/  LDC R7, c[0x0][0x360] ;  /* 0x0000d800ff077b82 */ /* 0x000e240000000800 */
[----:B0-----:R-:W-:-:S05]  /*0040*/  IMAD R7, R7, UR4, R0 ;  /* 0x0000000407077c24 */ /* 0x001fca000f8e0200 */
[----:B------:R-:W-:-:S13]  /*0050*/  ISETP.GT.AND P0, PT, R7, 0x98967f, PT ;  /* 0x0098967f0700780c */ /* 0x000fda0003f04270 */
[----:B------:R-:W-:Y:S05]  /*0060*/  @P0 EXIT ;  /* 0x000000000000094d */ /* 0x000fea0003800000 */
[----:B------:R-:W0:Y:S01]  /*0070*/  LDC.64 R2, c[0x0][0x388] ;  /* 0x0000e200ff027b82 */ /* 0x000e220000000a00 */
[----:B------:R-:W1:Y:S01]  /*0080*/  LDCU.64 UR4, c[0x0][0x358] ;  /* 0x00006b00ff0477ac */ /* 0x000e620008000a00 */
[----:B------:R-:W2:Y:S06]  /*0090*/  LDCU UR6, c[0x0][0x380] ;  /* 0x00007000ff0677ac */ /* 0x000eac0008000800 */
[----:B------:R-:W3:Y:S01]  /*00a0*/  LDC.64 R4, c[0x0][0x390] ;  /* 0x0000e400ff047b82 */ /* 0x000ee20000000a00 */
[----:B0-----:R-:W-:-:S06]  /*00b0*/  IMAD.WIDE R2, R7, 0x4, R2 ;  /* 0x0000000407027825 */ /* 0x001fcc00078e0202 */
[----:B-1----:R-:W2:Y:S01]  /*00c0*/  LDG.E R2, desc[UR4][R2.64] ;  /* 0x0000000402027981 */ /* 0x002ea2000c1e1900 */
[----:B---3--:R-:W-:-:S05]  /*00d0*/  IMAD.WIDE R4, R7, 0x4, R4 ;  /* 0x0000000407047825 */ /* 0x008fca00078e0204 */
[----:B------:R-:W2:Y:S02]  /*00e0*/  LDG.E R7, desc[UR4][R4.64] ;  /* 0x0000000404077981 */ /* 0x000ea4000c1e1900 */
[----:B--2---:R-:W-:-:S05]  /*00f0*/  FFMA R7, R2, UR6, R7 ;  /* 0x0000000602077c23 */ /* 0x004fca0008000007 */
[----:B------:R-:W-:Y:S01]  /*0100*/  STG.E desc[UR4][R4.64], R7 ;  /* 0x0000000704007986 */ /* 0x000fe2000c101904 */
[----:B------:R-:W-:Y:S05]  /*0110*/  EXIT ;  /* 0x000000000000794d */ /* 0x000fea0003800000 */
.L_x_0:
[----:B------:R-:W-:-:S00]  /*0120*/  BRA `(.L_x_0) ;  /* 0xfffffffc00fc7947 */ /* 0x000fc0000383ffff */
[----:B------:R-:W-:-:S00]  /*0130*/  NOP ;  /* 0x0000000000007918 */ /* 0x000fc00000000000 */
        /* <DEDUP_REMOVED lines=12> */
.L_x_1:


//--------------------- .nv.shared.reserved.0     --------------------------
	.section	.nv.shared.reserved.0,"aw",@nobits
	.weak		__nv_reservedSMEM_offset_0_alias
	.size		__nv_reservedSMEM_offset_0_alias, 0, 64
	.other		__nv_reservedSMEM_offset_0_alias,@"STO_CUDA_RESERVED_SHARED STV_DEFAULT"
__nv_reservedSMEM_offset_0_alias:
	.zero		0
	.zero		64


//--------------------- .nv.constant0._Z9gpu_saxpyfPfS_ --------------------------
	.section	.nv.constant0._Z9gpu_saxpyfPfS_,"a",@progbits
	.sectionflags	@""
	.align	4
.nv.constant0._Z9gpu_saxpyfPfS_:
	.zero		920


//--------------------- SYMBOLS --------------------------

	.type		.nv.reservedSmem.offset0,@object
	.size		.nv.reservedSmem.offset0,0x4
